//
// Generated by NVIDIA NVVM Compiler
//
// Compiler Build ID: CL-36424714
// Cuda compilation tools, release 13.0, V13.0.88
// Based on NVVM 20.0.0
//

.version 9.0
.target sm_100
.address_size 64

	// .globl	_Z20cudaComputeXGradientPiPhii

.visible .entry _Z20cudaComputeXGradientPiPhii(
	.param .u64 .ptr .align 1 _Z20cudaComputeXGradientPiPhii_param_0,
	.param .u64 .ptr .align 1 _Z20cudaComputeXGradientPiPhii_param_1,
	.param .u32 _Z20cudaComputeXGradientPiPhii_param_2,
	.param .u32 _Z20cudaComputeXGradientPiPhii_param_3
)
{
	.reg .pred 	%p<2>;
	.reg .b16 	%rs<3>;
	.reg .b32 	%r<18>;
	.reg .b64 	%rd<11>;

	ld.param.u64 	%rd1, [_Z20cudaComputeXGradientPiPhii_param_0];
	ld.param.u64 	%rd2, [_Z20cudaComputeXGradientPiPhii_param_1];
	ld.param.u32 	%r2, [_Z20cudaComputeXGradientPiPhii_param_2];
	mov.u32 	%r3, %ctaid.x;
	mov.u32 	%r4, %ntid.x;
	mov.u32 	%r5, %tid.x;
	mad.lo.s32 	%r1, %r3, %r4, %r5;
	setp.eq.s32 	%p1, %r1, 0;
	@%p1 bra 	$L__BB0_2;
	cvta.to.global.u64 	%rd3, %rd2;
	cvta.to.global.u64 	%rd4, %rd1;
	cvt.s64.s32 	%rd5, %r1;
	add.s64 	%rd6, %rd3, %rd5;
	ld.global.u8 	%r6, [%rd6+-1];
	ld.global.u8 	%rs1, [%rd6];
	mul.wide.u16 	%r7, %rs1, 2;
	ld.global.u8 	%r8, [%rd6+1];
	shl.b32 	%r9, %r2, 1;
	cvt.s64.s32 	%rd7, %r9;
	add.s64 	%rd8, %rd6, %rd7;
	ld.global.u8 	%r10, [%rd8+-1];
	ld.global.u8 	%rs2, [%rd8];
	ld.global.u8 	%r11, [%rd8+1];
	add.s32 	%r12, %r7, %r6;
	add.s32 	%r13, %r12, %r8;
	mul.wide.u16 	%r14, %rs2, 2;
	add.s32 	%r15, %r14, %r10;
	add.s32 	%r16, %r15, %r11;
	sub.s32 	%r17, %r13, %r16;
	mul.wide.s32 	%rd9, %r1, 4;
	add.s64 	%rd10, %rd4, %rd9;
	st.global.u32 	[%rd10], %r17;
$L__BB0_2:
	ret;

}
	// .globl	_Z20cudaComputeYGradientPiPhii
.visible .entry _Z20cudaComputeYGradientPiPhii(
	.param .u64 .ptr .align 1 _Z20cudaComputeYGradientPiPhii_param_0,
	.param .u64 .ptr .align 1 _Z20cudaComputeYGradientPiPhii_param_1,
	.param .u32 _Z20cudaComputeYGradientPiPhii_param_2,
	.param .u32 _Z20cudaComputeYGradientPiPhii_param_3
)
{
	.reg .pred 	%p<2>;
	.reg .b16 	%rs<3>;
	.reg .b32 	%r<17>;
	.reg .b64 	%rd<12>;

	ld.param.u64 	%rd1, [_Z20cudaComputeYGradientPiPhii_param_0];
	ld.param.u64 	%rd2, [_Z20cudaComputeYGradientPiPhii_param_1];
	ld.param.u32 	%r2, [_Z20cudaComputeYGradientPiPhii_param_2];
	mov.u32 	%r3, %ctaid.x;
	mov.u32 	%r4, %ntid.x;
	mov.u32 	%r5, %tid.x;
	mad.lo.s32 	%r1, %r3, %r4, %r5;
	setp.eq.s32 	%p1, %r1, 0;
	@%p1 bra 	$L__BB1_2;
	cvta.to.global.u64 	%rd3, %rd2;
	cvta.to.global.u64 	%rd4, %rd1;
	cvt.s64.s32 	%rd5, %r1;
	add.s64 	%rd6, %rd3, %rd5;
	ld.global.u8 	%r6, [%rd6+-1];
	ld.global.u8 	%r7, [%rd6+1];
	cvt.s64.s32 	%rd7, %r2;
	add.s64 	%rd8, %rd6, %rd7;
	ld.global.u8 	%rs1, [%rd8+-1];
	mul.wide.u16 	%r8, %rs1, 2;
	ld.global.u8 	%rs2, [%rd8+1];
	add.s64 	%rd9, %rd8, %rd7;
	ld.global.u8 	%r9, [%rd9+-1];
	ld.global.u8 	%r10, [%rd9+1];
	sub.s32 	%r11, %r6, %r7;
	add.s32 	%r12, %r11, %r8;
	add.s32 	%r13, %r12, %r9;
	mul.wide.u16 	%r14, %rs2, 2;
	add.s32 	%r15, %r14, %r10;
	sub.s32 	%r16, %r13, %r15;
	mul.wide.s32 	%rd10, %r1, 4;
	add.s64 	%rd11, %rd4, %rd10;
	st.global.u32 	[%rd11], %r16;
$L__BB1_2:
	ret;

}
	// .globl	_Z25cudaComputeGradientLengthPhPiS0_
.visible .entry _Z25cudaComputeGradientLengthPhPiS0_(
	.param .u64 .ptr .align 1 _Z25cudaComputeGradientLengthPhPiS0__param_0,
	.param .u64 .ptr .align 1 _Z25cudaComputeGradientLengthPhPiS0__param_1,
	.param .u64 .ptr .align 1 _Z25cudaComputeGradientLengthPhPiS0__param_2
)
{
	.reg .b32 	%r<10>;
	.reg .b32 	%f<3>;
	.reg .b64 	%rd<12>;

	ld.param.u64 	%rd1, [_Z25cudaComputeGradientLengthPhPiS0__param_0];
	ld.param.u64 	%rd2, [_Z25cudaComputeGradientLengthPhPiS0__param_1];
	ld.param.u64 	%rd3, [_Z25cudaComputeGradientLengthPhPiS0__param_2];
	cvta.to.global.u64 	%rd4, %rd1;
	cvta.to.global.u64 	%rd5, %rd3;
	cvta.to.global.u64 	%rd6, %rd2;
	mov.u32 	%r1, %ctaid.x;
	mov.u32 	%r2, %ntid.x;
	mov.u32 	%r3, %tid.x;
	mad.lo.s32 	%r4, %r1, %r2, %r3;
	cvt.s64.s32 	%rd7, %r4;
	mul.wide.s32 	%rd8, %r4, 4;
	add.s64 	%rd9, %rd6, %rd8;
	ld.global.u32 	%r5, [%rd9];
	mul.lo.s32 	%r6, %r5, %r5;
	add.s64 	%rd10, %rd5, %rd8;
	ld.global.u32 	%r7, [%rd10];
	mad.lo.s32 	%r8, %r7, %r7, %r6;
	cvt.rn.f32.u32 	%f1, %r8;
	sqrt.rn.f32 	%f2, %f1;
	cvt.rzi.u32.f32 	%r9, %f2;
	add.s64 	%rd11, %rd4, %rd7;
	st.global.u8 	[%rd11], %r9;
	ret;

}
	// .globl	_Z21cudaNormalizeGradientPh
.visible .entry _Z21cudaNormalizeGradientPh(
	.param .u64 .ptr .align 1 _Z21cudaNormalizeGradientPh_param_0
)
{


	ret;

}


// ===== COMPILED SASS (sm_100) =====

	.target	sm_100

	.elftype	@"ET_EXEC"


//--------------------- .note.nv.tkinfo           --------------------------
	.section	.note.nv.tkinfo,"",@"SHT_NOTE"
	.sectionflags	@"SHF_NOTE_NV_TKINFO"
	.tkinfo
        /*0018*/ 	.word	0x00000002
        /*0030*/ 	.string	""
        /*0030*/ 	.string	"ptxas"
        /*0030*/ 	.string	"Cuda compilation tools, release 13.0, V13.0.88"
        /*0030*/ 	.string	"Build cuda_13.0.r13.0/compiler.36424714_0"
        /*0030*/ 	.string	"-arch sm_100 -m 64 "



//--------------------- .note.nv.cuinfo           --------------------------
	.section	.note.nv.cuinfo,"",@"SHT_NOTE"
	.sectionflags	@"SHF_NOTE_NV_CUINFO"
        /*0018*/ 	.short	0x0002
        /*001a*/ 	.short	0x0064
        /*001c*/ 	.short	0x0082
	.zero		2


//--------------------- .nv.info                  --------------------------
	.section	.nv.info,"",@"SHT_CUDA_INFO"
	.align	4


	//----- nvinfo : EIATTR_REGCOUNT
	.align		4
        /*0000*/ 	.byte	0x04, 0x2f
        /*0002*/ 	.short	(.L_1 - .L_0)
	.align		4
.L_0:
        /*0004*/ 	.word	index@(_Z20cudaComputeXGradientPiPhii)
        /*0008*/ 	.word	0x00000010


	//----- nvinfo : EIATTR_FRAME_SIZE
	.align		4
.L_1:
        /*000c*/ 	.byte	0x04, 0x11
        /*000e*/ 	.short	(.L_3 - .L_2)
	.align		4
.L_2:
        /*0010*/ 	.word	index@(_Z20cudaComputeXGradientPiPhii)
        /*0014*/ 	.word	0x00000000


	//----- nvinfo : EIATTR_REGCOUNT
	.align		4
.L_3:
        /*0018*/ 	.byte	0x04, 0x2f
        /*001a*/ 	.short	(.L_5 - .L_4)
	.align		4
.L_4:
        /*001c*/ 	.word	index@(_Z20cudaComputeYGradientPiPhii)
        /*0020*/ 	.word	0x00000012


	//----- nvinfo : EIATTR_FRAME_SIZE
	.align		4
.L_5:
        /*0024*/ 	.byte	0x04, 0x11
        /*0026*/ 	.short	(.L_7 - .L_6)
	.align		4
.L_6:
        /*0028*/ 	.word	index@(_Z20cudaComputeYGradientPiPhii)
        /*002c*/ 	.word	0x00000000


	//----- nvinfo : EIATTR_REGCOUNT
	.align		4
.L_7:
        /*0030*/ 	.byte	0x04, 0x2f
        /*0032*/ 	.short	(.L_9 - .L_8)
	.align		4
.L_8:
        /*0034*/ 	.word	index@(_Z25cudaComputeGradientLengthPhPiS0_)
        /*0038*/ 	.word	0x0000000b


	//----- nvinfo : EIATTR_FRAME_SIZE
	.align		4
.L_9:
        /*003c*/ 	.byte	0x04, 0x11
        /*003e*/ 	.short	(.L_11 - .L_10)
	.align		4
.L_10:
        /*0040*/ 	.word	index@($__internal_0_$__cuda_sm20_sqrt_rn_f32_slowpath)
        /*0044*/ 	.word	0x00000000


	//----- nvinfo : EIATTR_FRAME_SIZE
	.align		4
.L_11:
        /*0048*/ 	.byte	0x04, 0x11
        /*004a*/ 	.short	(.L_13 - .L_12)
	.align		4
.L_12:
        /*004c*/ 	.word	index@(_Z25cudaComputeGradientLengthPhPiS0_)
        /*0050*/ 	.word	0x00000000


	//----- nvinfo : EIATTR_REGCOUNT
	.align		4
.L_13:
        /*0054*/ 	.byte	0x04, 0x2f
        /*0056*/ 	.short	(.L_15 - .L_14)
	.align		4
.L_14:
        /*0058*/ 	.word	index@(_Z21cudaNormalizeGradientPh)
        /*005c*/ 	.word	0x00000004


	//----- nvinfo : EIATTR_FRAME_SIZE
	.align		4
.L_15:
        /*0060*/ 	.byte	0x04, 0x11
        /*0062*/ 	.short	(.L_17 - .L_16)
	.align		4
.L_16:
        /*0064*/ 	.word	index@(_Z21cudaNormalizeGradientPh)
        /*0068*/ 	.word	0x00000000


	//----- nvinfo : EIATTR_MIN_STACK_SIZE
	.align		4
.L_17:
        /*006c*/ 	.byte	0x04, 0x12
        /*006e*/ 	.short	(.L_19 - .L_18)
	.align		4
.L_18:
        /*0070*/ 	.word	index@(_Z21cudaNormalizeGradientPh)
        /*0074*/ 	.word	0x00000000


	//----- nvinfo : EIATTR_MIN_STACK_SIZE
	.align		4
.L_19:
        /*0078*/ 	.byte	0x04, 0x12
        /*007a*/ 	.short	(.L_21 - .L_20)
	.align		4
.L_20:
        /*007c*/ 	.word	index@(_Z25cudaComputeGradientLengthPhPiS0_)
        /*0080*/ 	.word	0x00000000


	//----- nvinfo : EIATTR_MIN_STACK_SIZE
	.align		4
.L_21:
        /*0084*/ 	.byte	0x04, 0x12
        /*0086*/ 	.short	(.L_23 - .L_22)
	.align		4
.L_22:
        /*0088*/ 	.word	index@(_Z20cudaComputeYGradientPiPhii)
        /*008c*/ 	.word	0x00000000


	//----- nvinfo : EIATTR_MIN_STACK_SIZE
	.align		4
.L_23:
        /*0090*/ 	.byte	0x04, 0x12
        /*0092*/ 	.short	(.L_25 - .L_24)
	.align		4
.L_24:
        /*0094*/ 	.word	index@(_Z20cudaComputeXGradientPiPhii)
        /*0098*/ 	.word	0x00000000
.L_25:


//--------------------- .nv.compat                --------------------------
	.section	.nv.compat,"",@"SHT_CUDA_COMPAT_INFO"
	.align	4
        /*0000*/ 	.byte	0x02, 0x09, 0x00, 0x00, 0x02, 0x02, 0x01, 0x00, 0x02, 0x05, 0x05, 0x00, 0x03, 0x07, 0x01, 0x01
        /*0010*/ 	.byte	0x02, 0x03, 0x00, 0x00, 0x02, 0x06, 0x01, 0x00, 0x04, 0x0b, 0x08, 0x00, 0x01, 0x00, 0x00, 0x00
        /*0020*/ 	.byte	0x00, 0x00, 0x00, 0x00


//--------------------- .nv.info._Z21cudaNormalizeGradientPh --------------------------
	.section	.nv.info._Z21cudaNormalizeGradientPh,"",@"SHT_CUDA_INFO"
	.sectionflags	@""
	.align	4


	//----- nvinfo : EIATTR_CUDA_API_VERSION
	.align		4
        /*0000*/ 	.byte	0x04, 0x37
        /*0002*/ 	.short	(.L_27 - .L_26)
.L_26:
        /*0004*/ 	.word	0x00000082


	//----- nvinfo : EIATTR_KPARAM_INFO
	.align		4
.L_27:
        /*0008*/ 	.byte	0x04, 0x17
        /*000a*/ 	.short	(.L_29 - .L_28)
.L_28:
        /*000c*/ 	.word	0x00000000
        /*0010*/ 	.short	0x0000
        /*0012*/ 	.short	0x0000
        /*0014*/ 	.byte	0x00, 0xf5, 0x21, 0x00


	//----- nvinfo : EIATTR_SPARSE_MMA_MASK
	.align		4
.L_29:
        /*0018*/ 	.byte	0x03, 0x50
        /*001a*/ 	.short	0x0000


	//----- nvinfo : EIATTR_MAXREG_COUNT
	.align		4
        /*001c*/ 	.byte	0x03, 0x1b
        /*001e*/ 	.short	0x00ff


	//----- nvinfo : EIATTR_MERCURY_ISA_VERSION
	.align		4
        /*0020*/ 	.byte	0x03, 0x5f
        /*0022*/ 	.short	0x0101


	//----- nvinfo : EIATTR_VRC_CTA_INIT_COUNT
	.align		4
        /*0024*/ 	.byte	0x02, 0x4a
	.zero		1
	.zero		1


	//----- nvinfo : EIATTR_EXIT_INSTR_OFFSETS
	.align		4
        /*0028*/ 	.byte	0x04, 0x1c
        /*002a*/ 	.short	(.L_31 - .L_30)


	//   ....[0]....
.L_30:
        /*002c*/ 	.word	0x00000010


	//----- nvinfo : EIATTR_CBANK_PARAM_SIZE
	.align		4
.L_31:
        /*0030*/ 	.byte	0x03, 0x19
        /*0032*/ 	.short	0x0008


	//----- nvinfo : EIATTR_PARAM_CBANK
	.align		4
        /*0034*/ 	.byte	0x04, 0x0a
        /*0036*/ 	.short	(.L_33 - .L_32)
	.align		4
.L_32:
        /*0038*/ 	.word	index@(.nv.constant0._Z21cudaNormalizeGradientPh)
        /*003c*/ 	.short	0x0380
        /*003e*/ 	.short	0x0008


	//----- nvinfo : EIATTR_SW_WAR
	.align		4
.L_33:
        /*0040*/ 	.byte	0x04, 0x36
        /*0042*/ 	.short	(.L_35 - .L_34)
.L_34:
        /*0044*/ 	.word	0x00000008
.L_35:


//--------------------- .nv.info._Z25cudaComputeGradientLengthPhPiS0_ --------------------------
	.section	.nv.info._Z25cudaComputeGradientLengthPhPiS0_,"",@"SHT_CUDA_INFO"
	.sectionflags	@""
	.align	4


	//----- nvinfo : EIATTR_CUDA_API_VERSION
	.align		4
        /*0000*/ 	.byte	0x04, 0x37
        /*0002*/ 	.short	(.L_37 - .L_36)
.L_36:
        /*0004*/ 	.word	0x00000082


	//----- nvinfo : EIATTR_KPARAM_INFO
	.align		4
.L_37:
        /*0008*/ 	.byte	0x04, 0x17
        /*000a*/ 	.short	(.L_39 - .L_38)
.L_38:
        /*000c*/ 	.word	0x00000000
        /*0010*/ 	.short	0x0002
        /*0012*/ 	.short	0x0010
        /*0014*/ 	.byte	0x00, 0xf5, 0x21, 0x00


	//----- nvinfo : EIATTR_KPARAM_INFO
	.align		4
.L_39:
        /*0018*/ 	.byte	0x04, 0x17
        /*001a*/ 	.short	(.L_41 - .L_40)
.L_40:
        /*001c*/ 	.word	0x00000000
        /*0020*/ 	.short	0x0001
        /*0022*/ 	.short	0x0008
        /*0024*/ 	.byte	0x00, 0xf5, 0x21, 0x00


	//----- nvinfo : EIATTR_KPARAM_INFO
	.align		4
.L_41:
        /*0028*/ 	.byte	0x04, 0x17
        /*002a*/ 	.short	(.L_43 - .L_42)
.L_42:
        /*002c*/ 	.word	0x00000000
        /*0030*/ 	.short	0x0000
        /*0032*/ 	.short	0x0000
        /*0034*/ 	.byte	0x00, 0xf5, 0x21, 0x00


	//----- nvinfo : EIATTR_SPARSE_MMA_MASK
	.align		4
.L_43:
        /*0038*/ 	.byte	0x03, 0x50
        /*003a*/ 	.short	0x0000


	//----- nvinfo : EIATTR_MAXREG_COUNT
	.align		4
        /*003c*/ 	.byte	0x03, 0x1b
        /*003e*/ 	.short	0x00ff


	//----- nvinfo : EIATTR_MERCURY_ISA_VERSION
	.align		4
        /*0040*/ 	.byte	0x03, 0x5f
        /*0042*/ 	.short	0x0101


	//----- nvinfo : EIATTR_VRC_CTA_INIT_COUNT
	.align		4
        /*0044*/ 	.byte	0x02, 0x4a
	.zero		1
	.zero		1


	//----- nvinfo : EIATTR_EXIT_INSTR_OFFSETS
	.align		4
        /*0048*/ 	.byte	0x04, 0x1c
        /*004a*/ 	.short	(.L_45 - .L_44)


	//   ....[0]....
.L_44:
        /*004c*/ 	.word	0x00000220


	//----- nvinfo : EIATTR_CRS_STACK_SIZE
	.align		4
.L_45:
        /*0050*/ 	.byte	0x04, 0x1e
        /*0052*/ 	.short	(.L_47 - .L_46)
.L_46:
        /*0054*/ 	.word	0x00000000


	//----- nvinfo : EIATTR_CBANK_PARAM_SIZE
	.align		4
.L_47:
        /*0058*/ 	.byte	0x03, 0x19
        /*005a*/ 	.short	0x0018


	//----- nvinfo : EIATTR_PARAM_CBANK
	.align		4
        /*005c*/ 	.byte	0x04, 0x0a
        /*005e*/ 	.short	(.L_49 - .L_48)
	.align		4
.L_48:
        /*0060*/ 	.word	index@(.nv.constant0._Z25cudaComputeGradientLengthPhPiS0_)
        /*0064*/ 	.short	0x0380
        /*0066*/ 	.short	0x0018


	//----- nvinfo : EIATTR_SW_WAR
	.align		4
.L_49:
        /*0068*/ 	.byte	0x04, 0x36
        /*006a*/ 	.short	(.L_51 - .L_50)
.L_50:
        /*006c*/ 	.word	0x00000008
.L_51:


//--------------------- .nv.info._Z20cudaComputeYGradientPiPhii --------------------------
	.section	.nv.info._Z20cudaComputeYGradientPiPhii,"",@"SHT_CUDA_INFO"
	.sectionflags	@""
	.align	4


	//----- nvinfo : EIATTR_CUDA_API_VERSION
	.align		4
        /*0000*/ 	.byte	0x04, 0x37
        /*0002*/ 	.short	(.L_53 - .L_52)
.L_52:
        /*0004*/ 	.word	0x00000082


	//----- nvinfo : EIATTR_KPARAM_INFO
	.align		4
.L_53:
        /*0008*/ 	.byte	0x04, 0x17
        /*000a*/ 	.short	(.L_55 - .L_54)
.L_54:
        /*000c*/ 	.word	0x00000000
        /*0010*/ 	.short	0x0003
        /*0012*/ 	.short	0x0014
        /*0014*/ 	.byte	0x00, 0xf0, 0x11, 0x00


	//----- nvinfo : EIATTR_KPARAM_INFO
	.align		4
.L_55:
        /*0018*/ 	.byte	0x04, 0x17
        /*001a*/ 	.short	(.L_57 - .L_56)
.L_56:
        /*001c*/ 	.word	0x00000000
        /*0020*/ 	.short	0x0002
        /*0022*/ 	.short	0x0010
        /*0024*/ 	.byte	0x00, 0xf0, 0x11, 0x00


	//----- nvinfo : EIATTR_KPARAM_INFO
	.align		4
.L_57:
        /*0028*/ 	.byte	0x04, 0x17
        /*002a*/ 	.short	(.L_59 - .L_58)
.L_58:
        /*002c*/ 	.word	0x00000000
        /*0030*/ 	.short	0x0001
        /*0032*/ 	.short	0x0008
        /*0034*/ 	.byte	0x00, 0xf5, 0x21, 0x00


	//----- nvinfo : EIATTR_KPARAM_INFO
	.align		4
.L_59:
        /*0038*/ 	.byte	0x04, 0x17
        /*003a*/ 	.short	(.L_61 - .L_60)
.L_60:
        /*003c*/ 	.word	0x00000000
        /*0040*/ 	.short	0x0000
        /*0042*/ 	.short	0x0000
        /*0044*/ 	.byte	0x00, 0xf5, 0x21, 0x00


	//----- nvinfo : EIATTR_SPARSE_MMA_MASK
	.align		4
.L_61:
        /*0048*/ 	.byte	0x03, 0x50
        /*004a*/ 	.short	0x0000


	//----- nvinfo : EIATTR_MAXREG_COUNT
	.align		4
        /*004c*/ 	.byte	0x03, 0x1b
        /*004e*/ 	.short	0x00ff


	//----- nvinfo : EIATTR_MERCURY_ISA_VERSION
	.align		4
        /*0050*/ 	.byte	0x03, 0x5f
        /*0052*/ 	.short	0x0101


	//----- nvinfo : EIATTR_VRC_CTA_INIT_COUNT
	.align		4
        /*0054*/ 	.byte	0x02, 0x4a
	.zero		1
	.zero		1


	//----- nvinfo : EIATTR_EXIT_INSTR_OFFSETS
	.align		4
        /*0058*/ 	.byte	0x04, 0x1c
        /*005a*/ 	.short	(.L_63 - .L_62)


	//   ....[0]....
.L_62:
        /*005c*/ 	.word	0x00000060


	//   ....[1]....
        /*0060*/ 	.word	0x000001e0


	//----- nvinfo : EIATTR_CBANK_PARAM_SIZE
	.align		4
.L_63:
        /*0064*/ 	.byte	0x03, 0x19
        /*0066*/ 	.short	0x0018


	//----- nvinfo : EIATTR_PARAM_CBANK
	.align		4
        /*0068*/ 	.byte	0x04, 0x0a
        /*006a*/ 	.short	(.L_65 - .L_64)
	.align		4
.L_64:
        /*006c*/ 	.word	index@(.nv.constant0._Z20cudaComputeYGradientPiPhii)
        /*0070*/ 	.short	0x0380
        /*0072*/ 	.short	0x0018


	//----- nvinfo : EIATTR_SW_WAR
	.align		4
.L_65:
        /*0074*/ 	.byte	0x04, 0x36
        /*0076*/ 	.short	(.L_67 - .L_66)
.L_66:
        /*0078*/ 	.word	0x00000008
.L_67:


//--------------------- .nv.info._Z20cudaComputeXGradientPiPhii --------------------------
	.section	.nv.info._Z20cudaComputeXGradientPiPhii,"",@"SHT_CUDA_INFO"
	.sectionflags	@""
	.align	4


	//----- nvinfo : EIATTR_CUDA_API_VERSION
	.align		4
        /*0000*/ 	.byte	0x04, 0x37
        /*0002*/ 	.short	(.L_69 - .L_68)
.L_68:
        /*0004*/ 	.word	0x00000082


	//----- nvinfo : EIATTR_KPARAM_INFO
	.align		4
.L_69:
        /*0008*/ 	.byte	0x04, 0x17
        /*000a*/ 	.short	(.L_71 - .L_70)
.L_70:
        /*000c*/ 	.word	0x00000000
        /*0010*/ 	.short	0x0003
        /*0012*/ 	.short	0x0014
        /*0014*/ 	.byte	0x00, 0xf0, 0x11, 0x00


	//----- nvinfo : EIATTR_KPARAM_INFO
	.align		4
.L_71:
        /*0018*/ 	.byte	0x04, 0x17
        /*001a*/ 	.short	(.L_73 - .L_72)
.L_72:
        /*001c*/ 	.word	0x00000000
        /*0020*/ 	.short	0x0002
        /*0022*/ 	.short	0x0010
        /*0024*/ 	.byte	0x00, 0xf0, 0x11, 0x00


	//----- nvinfo : EIATTR_KPARAM_INFO
	.align		4
.L_73:
        /*0028*/ 	.byte	0x04, 0x17
        /*002a*/ 	.short	(.L_75 - .L_74)
.L_74:
        /*002c*/ 	.word	0x00000000
        /*0030*/ 	.short	0x0001
        /*0032*/ 	.short	0x0008
        /*0034*/ 	.byte	0x00, 0xf5, 0x21, 0x00


	//----- nvinfo : EIATTR_KPARAM_INFO
	.align		4
.L_75:
        /*0038*/ 	.byte	0x04, 0x17
        /*003a*/ 	.short	(.L_77 - .L_76)
.L_76:
        /*003c*/ 	.word	0x00000000
        /*0040*/ 	.short	0x0000
        /*0042*/ 	.short	0x0000
        /*0044*/ 	.byte	0x00, 0xf5, 0x21, 0x00


	//----- nvinfo : EIATTR_SPARSE_MMA_MASK
	.align		4
.L_77:
        /*0048*/ 	.byte	0x03, 0x50
        /*004a*/ 	.short	0x0000


	//----- nvinfo : EIATTR_MAXREG_COUNT
	.align		4
        /*004c*/ 	.byte	0x03, 0x1b
        /*004e*/ 	.short	0x00ff


	//----- nvinfo : EIATTR_MERCURY_ISA_VERSION
	.align		4
        /*0050*/ 	.byte	0x03, 0x5f
        /*0052*/ 	.short	0x0101


	//----- nvinfo : EIATTR_VRC_CTA_INIT_COUNT
	.align		4
        /*0054*/ 	.byte	0x02, 0x4a
	.zero		1
	.zero		1


	//----- nvinfo : EIATTR_EXIT_INSTR_OFFSETS
	.align		4
        /*0058*/ 	.byte	0x04, 0x1c
        /*005a*/ 	.short	(.L_79 - .L_78)


	//   ....[0]....
.L_78:
        /*005c*/ 	.word	0x00000060


	//   ....[1]....
        /*0060*/ 	.word	0x000001c0


	//----- nvinfo : EIATTR_CBANK_PARAM_SIZE
	.align		4
.L_79:
        /*0064*/ 	.byte	0x03, 0x19
        /*0066*/ 	.short	0x0018


	//----- nvinfo : EIATTR_PARAM_CBANK
	.align		4
        /*0068*/ 	.byte	0x04, 0x0a
        /*006a*/ 	.short	(.L_81 - .L_80)
	.align		4
.L_80:
        /*006c*/ 	.word	index@(.nv.constant0._Z20cudaComputeXGradientPiPhii)
        /*0070*/ 	.short	0x0380
        /*0072*/ 	.short	0x0018


	//----- nvinfo : EIATTR_SW_WAR
	.align		4
.L_81:
        /*0074*/ 	.byte	0x04, 0x36
        /*0076*/ 	.short	(.L_83 - .L_82)
.L_82:
        /*0078*/ 	.word	0x00000008
.L_83:


//--------------------- .nv.callgraph             --------------------------
	.section	.nv.callgraph,"",@"SHT_CUDA_CALLGRAPH"
	.align	4
	.sectionentsize	8
	.align		4
        /*0000*/ 	.word	0x00000000
	.align		4
        /*0004*/ 	.word	0xffffffff
	.align		4
        /*0008*/ 	.word	0x00000000
	.align		4
        /*000c*/ 	.word	0xfffffffe
	.align		4
        /*0010*/ 	.word	0x00000000
	.align		4
        /*0014*/ 	.word	0xfffffffd
	.align		4
        /*0018*/ 	.word	0x00000000
	.align		4
        /*001c*/ 	.word	0xfffffffc


//--------------------- .text._Z21cudaNormalizeGradientPh --------------------------
	.section	.text._Z21cudaNormalizeGradientPh,"ax",@progbits
	.align	128
        .global         _Z21cudaNormalizeGradientPh
        .type           _Z21cudaNormalizeGradientPh,@function
        .size           _Z21cudaNormalizeGradientPh,(.L_x_9 - _Z21cudaNormalizeGradientPh)
        .other          _Z21cudaNormalizeGradientPh,@"STO_CUDA_ENTRY STV_DEFAULT"
_Z21cudaNormalizeGradientPh:
.text._Z21cudaNormalizeGradientPh:
[----:B------:R-:W-:Y:S01]  /*0000*/  LDC R1, c[0x0][0x37c] ;  /* 0x0000df00ff017b82 */ /* 0x000fe20000000800 */
[----:B------:R-:W-:Y:S05]  /*0010*/  EXIT ;  /* 0x000000000000794d */ /* 0x000fea0003800000 */
.L_x_0:
[----:B------:R-:W-:-:S00]  /*0020*/  BRA `(.L_x_0) ;  /* 0xfffffffc00fc7947 */ /* 0x000fc0000383ffff */
[----:B------:R-:W-:-:S00]  /*0030*/  NOP ;  /* 0x0000000000007918 */ /* 0x000fc00000000000 */
        /* <DEDUP_REMOVED lines=12> */
.L_x_9:


//--------------------- .text._Z25cudaComputeGradientLengthPhPiS0_ --------------------------
	.section	.text._Z25cudaComputeGradientLengthPhPiS0_,"ax",@progbits
	.align	128
        .global         _Z25cudaComputeGradientLengthPhPiS0_
        .type           _Z25cudaComputeGradientLengthPhPiS0_,@function
        .size           _Z25cudaComputeGradientLengthPhPiS0_,(.L_x_8 - _Z25cudaComputeGradientLengthPhPiS0_)
        .other          _Z25cudaComputeGradientLengthPhPiS0_,@"STO_CUDA_ENTRY STV_DEFAULT"
_Z25cudaComputeGradientLengthPhPiS0_:
.text._Z25cudaComputeGradientLengthPhPiS0_:
[----:B------:R-:W-:Y:S01]  /*0000*/  LDC R1, c[0x0][0x37c] ;  /* 0x0000df00ff017b82 */ /* 0x000fe20000000800 */
[----:B------:R-:W0:Y:S07]  /*0010*/  S2R R3, SR_TID.X ;  /* 0x0000000000037919 */ /* 0x000e2e0000002100 */
[----:B------:R-:W0:Y:S01]  /*0020*/  S2UR UR6, SR_CTAID.X ;  /* 0x00000000000679c3 */ /* 0x000e220000002500 */
[----:B------:R-:W1:Y:S07]  /*0030*/  LDCU.64 UR4, c[0x0][0x358] ;  /* 0x00006b00ff0477ac */ /* 0x000e6e0008000a00 */
[----:B------:R-:W0:Y:S08]  /*0040*/  LDC R2, c[0x0][0x360] ;  /* 0x0000d800ff027b82 */ /* 0x000e300000000800 */
[----:B------:R-:W2:Y:S08]  /*0050*/  LDC.64 R4, c[0x0][0x388] ;  /* 0x0000e200ff047b82 */ /* 0x000eb00000000a00 */
[----:B------:R-:W3:Y:S01]  /*0060*/  LDC.64 R6, c[0x0][0x390] ;  /* 0x0000e400ff067b82 */ /* 0x000ee20000000a00 */
[----:B0-----:R-:W-:-:S04]  /*0070*/  IMAD R2, R2, UR6, R3 ;  /* 0x0000000602027c24 */ /* 0x001fc8000f8e0203 */
[----:B--2---:R-:W-:-:S06]  /*0080*/  IMAD.WIDE R4, R2, 0x4, R4 ;  /* 0x0000000402047825 */ /* 0x004fcc00078e0204 */
[----:B-1----:R-:W2:Y:S01]  /*0090*/  LDG.E R4, desc[UR4][R4.64] ;  /* 0x0000000404047981 */ /* 0x002ea2000c1e1900 */
[----:B---3--:R-:W-:-:S06]  /*00a0*/  IMAD.WIDE R6, R2, 0x4, R6 ;  /* 0x0000000402067825 */ /* 0x008fcc00078e0206 */
[----:B------:R-:W3:Y:S01]  /*00b0*/  LDG.E R7, desc[UR4][R6.64] ;  /* 0x0000000406077981 */ /* 0x000ee2000c1e1900 */
[----:B------:R-:W-:Y:S01]  /*00c0*/  BSSY.RECONVERGENT B0, `(.L_x_1) ;  /* 0x0000010000007945 */ /* 0x000fe20003800200 */
[----:B--2---:R-:W-:-:S04]  /*00d0*/  IMAD R0, R4, R4, RZ ;  /* 0x0000000404007224 */ /* 0x004fc800078e02ff */
[----:B---3--:R-:W-:-:S05]  /*00e0*/  IMAD R0, R7, R7, R0 ;  /* 0x0000000707007224 */ /* 0x008fca00078e0200 */
[----:B------:R-:W-:-:S04]  /*00f0*/  I2FP.F32.U32 R0, R0 ;  /* 0x0000000000007245 */ /* 0x000fc80000201000 */
[----:B------:R-:W-:Y:S01]  /*0100*/  IADD3 R8, PT, PT, R0, -0xd000000, RZ ;  /* 0xf300000000087810 */ /* 0x000fe20007ffe0ff */
[----:B------:R0:W1:Y:S03]  /*0110*/  MUFU.RSQ R3, R0 ;  /* 0x0000000000037308 */ /* 0x0000660000001400 */
[----:B------:R-:W-:-:S13]  /*0120*/  ISETP.GT.U32.AND P0, PT, R8, 0x727fffff, PT ;  /* 0x727fffff0800780c */ /* 0x000fda0003f04070 */
[----:B0-----:R-:W-:Y:S05]  /*0130*/  @!P0 BRA `(.L_x_2) ;  /* 0x0000000000108947 */ /* 0x001fea0003800000 */
[----:B------:R-:W-:-:S07]  /*0140*/  MOV R8, 0x160 ;  /* 0x0000016000087802 */ /* 0x000fce0000000f00 */
[----:B-1----:R-:W-:Y:S05]  /*0150*/  CALL.REL.NOINC `($__internal_0_$__cuda_sm20_sqrt_rn_f32_slowpath) ;  /* 0x0000000000347944 */ /* 0x002fea0003c00000 */
[----:B------:R-:W-:Y:S01]  /*0160*/  MOV R0, R3 ;  /* 0x0000000300007202 */ /* 0x000fe20000000f00 */
[----:B------:R-:W-:Y:S06]  /*0170*/  BRA `(.L_x_3) ;  /* 0x0000000000107947 */ /* 0x000fec0003800000 */
.L_x_2:
[----:B-1----:R-:W-:Y:S01]  /*0180*/  FMUL.FTZ R5, R0, R3 ;  /* 0x0000000300057220 */ /* 0x002fe20000410000 */
[----:B------:R-:W-:-:S03]  /*0190*/  FMUL.FTZ R3, R3, 0.5 ;  /* 0x3f00000003037820 */ /* 0x000fc60000410000 */
[----:B------:R-:W-:-:S04]  /*01a0*/  FFMA R0, -R5, R5, R0 ;  /* 0x0000000505007223 */ /* 0x000fc80000000100 */
[----:B------:R-:W-:-:S07]  /*01b0*/  FFMA R0, R0, R3, R5 ;  /* 0x0000000300007223 */ /* 0x000fce0000000005 */
.L_x_3:
[----:B------:R-:W-:Y:S05]  /*01c0*/  BSYNC.RECONVERGENT B0 ;  /* 0x0000000000007941 */ /* 0x000fea0003800200 */
.L_x_1:
[----:B------:R-:W0:Y:S01]  /*01d0*/  LDCU.64 UR6, c[0x0][0x380] ;  /* 0x00007000ff0677ac */ /* 0x000e220008000a00 */
[----:B------:R-:W1:Y:S01]  /*01e0*/  F2I.U32.TRUNC.NTZ R3, R0 ;  /* 0x0000000000037305 */ /* 0x000e62000020f000 */
[----:B0-----:R-:W-:-:S04]  /*01f0*/  IADD3 R4, P0, PT, R2, UR6, RZ ;  /* 0x0000000602047c10 */ /* 0x001fc8000ff1e0ff */
[----:B------:R-:W-:-:S05]  /*0200*/  LEA.HI.X.SX32 R5, R2, UR7, 0x1, P0 ;  /* 0x0000000702057c11 */ /* 0x000fca00080f0eff */
[----:B-1----:R-:W-:Y:S01]  /*0210*/  STG.E.U8 desc[UR4][R4.64], R3 ;  /* 0x0000000304007986 */ /* 0x002fe2000c101104 */
[----:B------:R-:W-:Y:S05]  /*0220*/  EXIT ;  /* 0x000000000000794d */ /* 0x000fea0003800000 */
        .weak           $__internal_0_$__cuda_sm20_sqrt_rn_f32_slowpath
        .type           $__internal_0_$__cuda_sm20_sqrt_rn_f32_slowpath,@function
        .size           $__internal_0_$__cuda_sm20_sqrt_rn_f32_slowpath,(.L_x_8 - $__internal_0_$__cuda_sm20_sqrt_rn_f32_slowpath)
$__internal_0_$__cuda_sm20_sqrt_rn_f32_slowpath:
[----:B------:R-:W-:-:S13]  /*0230*/  LOP3.LUT P0, RZ, R0, 0x7fffffff, RZ, 0xc0, !PT ;  /* 0x7fffffff00ff7812 */ /* 0x000fda000780c0ff */
[----:B------:R-:W-:Y:S01]  /*0240*/  @!P0 MOV R3, R0 ;  /* 0x0000000000038202 */ /* 0x000fe20000000f00 */
[----:B------:R-:W-:Y:S06]  /*0250*/  @!P0 BRA `(.L_x_4) ;  /* 0x0000000000408947 */ /* 0x000fec0003800000 */
[----:B------:R-:W-:-:S13]  /*0260*/  FSETP.GEU.FTZ.AND P0, PT, R0, RZ, PT ;  /* 0x000000ff0000720b */ /* 0x000fda0003f1e000 */
[----:B------:R-:W-:Y:S01]  /*0270*/  @!P0 MOV R3, 0x7fffffff ;  /* 0x7fffffff00038802 */ /* 0x000fe20000000f00 */
[----:B------:R-:W-:Y:S06]  /*0280*/  @!P0 BRA `(.L_x_4) ;  /* 0x0000000000348947 */ /* 0x000fec0003800000 */
[----:B------:R-:W-:-:S13]  /*0290*/  FSETP.GTU.FTZ.AND P0, PT, |R0|, +INF , PT ;  /* 0x7f8000000000780b */ /* 0x000fda0003f1c200 */
[----:B------:R-:W-:Y:S01]  /*02a0*/  @P0 FADD.FTZ R3, R0, 1 ;  /* 0x3f80000000030421 */ /* 0x000fe20000010000 */
[----:B------:R-:W-:Y:S06]  /*02b0*/  @P0 BRA `(.L_x_4) ;  /* 0x0000000000280947 */ /* 0x000fec0003800000 */
[----:B------:R-:W-:-:S13]  /*02c0*/  FSETP.NEU.FTZ.AND P0, PT, |R0|, +INF , PT ;  /* 0x7f8000000000780b */ /* 0x000fda0003f1d200 */
[----:B------:R-:W-:-:S04]  /*02d0*/  @P0 FFMA R4, R0, 1.84467440737095516160e+19, RZ ;  /* 0x5f80000000040823 */ /* 0x000fc800000000ff */
[----:B------:R-:W0:Y:S02]  /*02e0*/  @P0 MUFU.RSQ R3, R4 ;  /* 0x0000000400030308 */ /* 0x000e240000001400 */
[----:B0-----:R-:W-:Y:S01]  /*02f0*/  @P0 FMUL.FTZ R5, R4, R3 ;  /* 0x0000000304050220 */ /* 0x001fe20000410000 */
[----:B------:R-:W-:Y:S01]  /*0300*/  @P0 FMUL.FTZ R7, R3, 0.5 ;  /* 0x3f00000003070820 */ /* 0x000fe20000410000 */
[----:B------:R-:W-:Y:S02]  /*0310*/  @!P0 MOV R3, R0 ;  /* 0x0000000000038202 */ /* 0x000fe40000000f00 */
[----:B------:R-:W-:-:S04]  /*0320*/  @P0 FADD.FTZ R6, -R5, -RZ ;  /* 0x800000ff05060221 */ /* 0x000fc80000010100 */
[----:B------:R-:W-:-:S04]  /*0330*/  @P0 FFMA R6, R5, R6, R4 ;  /* 0x0000000605060223 */ /* 0x000fc80000000004 */
[----:B------:R-:W-:-:S04]  /*0340*/  @P0 FFMA R6, R6, R7, R5 ;  /* 0x0000000706060223 */ /* 0x000fc80000000005 */
[----:B------:R-:W-:-:S07]  /*0350*/  @P0 FMUL.FTZ R3, R6, 2.3283064365386962891e-10 ;  /* 0x2f80000006030820 */ /* 0x000fce0000410000 */
.L_x_4:
[----:B------:R-:W-:Y:S01]  /*0360*/  HFMA2 R5, -RZ, RZ, 0, 0 ;  /* 0x00000000ff057431 */ /* 0x000fe200000001ff */
[----:B------:R-:W-:-:S04]  /*0370*/  MOV R4, R8 ;  /* 0x0000000800047202 */ /* 0x000fc80000000f00 */
[----:B------:R-:W-:Y:S05]  /*0380*/  RET.REL.NODEC R4 `(_Z25cudaComputeGradientLengthPhPiS0_) ;  /* 0xfffffffc041c7950 */ /* 0x000fea0003c3ffff */
.L_x_5:
        /* <DEDUP_REMOVED lines=15> */
.L_x_8:


//--------------------- .text._Z20cudaComputeYGradientPiPhii --------------------------
	.section	.text._Z20cudaComputeYGradientPiPhii,"ax",@progbits
	.align	128
        .global         _Z20cudaComputeYGradientPiPhii
        .type           _Z20cudaComputeYGradientPiPhii,@function
        .size           _Z20cudaComputeYGradientPiPhii,(.L_x_11 - _Z20cudaComputeYGradientPiPhii)
        .other          _Z20cudaComputeYGradientPiPhii,@"STO_CUDA_ENTRY STV_DEFAULT"
_Z20cudaComputeYGradientPiPhii:
.text._Z20cudaComputeYGradientPiPhii:
[----:B------:R-:W-:Y:S01]  /*0000*/  LDC R1, c[0x0][0x37c] ;  /* 0x0000df00ff017b82 */ /* 0x000fe20000000800 */
[----:B------:R-:W0:Y:S07]  /*0010*/  S2R R0, SR_TID.X ;  /* 0x0000000000007919 */ /* 0x000e2e0000002100 */
[----:B------:R-:W0:Y:S08]  /*0020*/  S2UR UR4, SR_CTAID.X ;  /* 0x00000000000479c3 */ /* 0x000e300000002500 */
[----:B------:R-:W0:Y:S02]  /*0030*/  LDC R11, c[0x0][0x360] ;  /* 0x0000d800ff0b7b82 */ /* 0x000e240000000800 */
[----:B0-----:R-:W-:-:S05]  /*0040*/  IMAD R11, R11, UR4, R0 ;  /* 0x000000040b0b7c24 */ /* 0x001fca000f8e0200 */
[----:B------:R-:W-:-:S13]  /*0050*/  ISETP.NE.AND P0, PT, R11, RZ, PT ;  /* 0x000000ff0b00720c */ /* 0x000fda0003f05270 */
[----:B------:R-:W-:Y:S05]  /*0060*/  @!P0 EXIT ;  /* 0x000000000000894d */ /* 0x000fea0003800000 */
[----:B------:R-:W0:Y:S01]  /*0070*/  LDCU.64 UR6, c[0x0][0x388] ;  /* 0x00007100ff0677ac */ /* 0x000e220008000a00 */
[----:B------:R-:W1:Y:S01]  /*0080*/  LDC.64 R4, c[0x0][0x380] ;  /* 0x0000e000ff047b82 */ /* 0x000e620000000a00 */
[----:B------:R-:W2:Y:S01]  /*0090*/  LDCU UR8, c[0x0][0x390] ;  /* 0x00007200ff0877ac */ /* 0x000ea20008000800 */
[----:B------:R-:W3:Y:S01]  /*00a0*/  LDCU.64 UR4, c[0x0][0x358] ;  /* 0x00006b00ff0477ac */ /* 0x000ee20008000a00 */
[----:B0-----:R-:W-:Y:S01]  /*00b0*/  IADD3 R6, P0, PT, R11, UR6, RZ ;  /* 0x000000060b067c10 */ /* 0x001fe2000ff1e0ff */
[----:B--2---:R-:W-:-:S03]  /*00c0*/  USHF.R.S32.HI UR6, URZ, 0x1f, UR8 ;  /* 0x0000001fff067899 */ /* 0x004fc60008011408 */
[----:B------:R-:W-:Y:S02]  /*00d0*/  LEA.HI.X.SX32 R7, R11, UR7, 0x1, P0 ;  /* 0x000000070b077c11 */ /* 0x000fe400080f0eff */
[----:B------:R-:W-:-:S03]  /*00e0*/  IADD3 R8, P0, PT, R6, UR8, RZ ;  /* 0x0000000806087c10 */ /* 0x000fc6000ff1e0ff */
[----:B---3--:R-:W2:Y:S01]  /*00f0*/  LDG.E.U8 R0, desc[UR4][R6.64+-0x1] ;  /* 0xffffff0406007981 */ /* 0x008ea2000c1e1100 */
[----:B------:R-:W-:Y:S02]  /*0100*/  IADD3.X R9, PT, PT, R7, UR6, RZ, P0, !PT ;  /* 0x0000000607097c10 */ /* 0x000fe400087fe4ff */
[----:B------:R-:W-:Y:S01]  /*0110*/  IADD3 R2, P0, PT, R8, UR8, RZ ;  /* 0x0000000808027c10 */ /* 0x000fe2000ff1e0ff */
[----:B------:R-:W2:Y:S03]  /*0120*/  LDG.E.U8 R13, desc[UR4][R6.64+0x1] ;  /* 0x00000104060d7981 */ /* 0x000ea6000c1e1100 */
[----:B------:R-:W-:Y:S01]  /*0130*/  IADD3.X R3, PT, PT, R9, UR6, RZ, P0, !PT ;  /* 0x0000000609037c10 */ /* 0x000fe200087fe4ff */
[----:B------:R-:W3:Y:S04]  /*0140*/  LDG.E.U8 R10, desc[UR4][R8.64+-0x1] ;  /* 0xffffff04080a7981 */ /* 0x000ee8000c1e1100 */
[----:B------:R-:W4:Y:S04]  /*0150*/  LDG.E.U8 R12, desc[UR4][R8.64+0x1] ;  /* 0x00000104080c7981 */ /* 0x000f28000c1e1100 */
[----:B------:R-:W4:Y:S04]  /*0160*/  LDG.E.U8 R15, desc[UR4][R2.64+0x1] ;  /* 0x00000104020f7981 */ /* 0x000f28000c1e1100 */
[----:B------:R-:W5:Y:S01]  /*0170*/  LDG.E.U8 R14, desc[UR4][R2.64+-0x1] ;  /* 0xffffff04020e7981 */ /* 0x000f62000c1e1100 */
[----:B-1----:R-:W-:-:S04]  /*0180*/  IMAD.WIDE R4, R11, 0x4, R4 ;  /* 0x000000040b047825 */ /* 0x002fc800078e0204 */
[----:B--2---:R-:W-:-:S04]  /*0190*/  IMAD.IADD R13, R0, 0x1, -R13 ;  /* 0x00000001000d7824 */ /* 0x004fc800078e0a0d */
[----:B---3--:R-:W-:Y:S02]  /*01a0*/  IMAD R13, R10, 0x2, R13 ;  /* 0x000000020a0d7824 */ /* 0x008fe400078e020d */
[----:B----4-:R-:W-:-:S05]  /*01b0*/  IMAD R12, R12, 0x2, R15 ;  /* 0x000000020c0c7824 */ /* 0x010fca00078e020f */
[----:B-----5:R-:W-:-:S05]  /*01c0*/  IADD3 R13, PT, PT, -R12, R13, R14 ;  /* 0x0000000d0c0d7210 */ /* 0x020fca0007ffe10e */
[----:B------:R-:W-:Y:S01]  /*01d0*/  STG.E desc[UR4][R4.64], R13 ;  /* 0x0000000d04007986 */ /* 0x000fe2000c101904 */
[----:B------:R-:W-:Y:S05]  /*01e0*/  EXIT ;  /* 0x000000000000794d */ /* 0x000fea0003800000 */
.L_x_6:
        /* <DEDUP_REMOVED lines=9> */
.L_x_11:


//--------------------- .text._Z20cudaComputeXGradientPiPhii --------------------------
	.section	.text._Z20cudaComputeXGradientPiPhii,"ax",@progbits
	.align	128
        .global         _Z20cudaComputeXGradientPiPhii
        .type           _Z20cudaComputeXGradientPiPhii,@function
        .size           _Z20cudaComputeXGradientPiPhii,(.L_x_12 - _Z20cudaComputeXGradientPiPhii)
        .other          _Z20cudaComputeXGradientPiPhii,@"STO_CUDA_ENTRY STV_DEFAULT"
_Z20cudaComputeXGradientPiPhii:
.text._Z20cudaComputeXGradientPiPhii:
[----:B------:R-:W-:Y:S01]  /*0000*/  LDC R1, c[0x0][0x37c] ;  /* 0x0000df00ff017b82 */ /* 0x000fe20000000800 */
[----:B------:R-:W0:Y:S07]  /*0010*/  S2R R0, SR_TID.X ;  /* 0x0000000000007919 */ /* 0x000e2e0000002100 */
[----:B------:R-:W0:Y:S08]  /*0020*/  S2UR UR4, SR_CTAID.X ;  /* 0x00000000000479c3 */ /* 0x000e300000002500 */
[----:B------:R-:W0:Y:S02]  /*0030*/  LDC R9, c[0x0][0x360] ;  /* 0x0000d800ff097b82 */ /* 0x000e240000000800 */
[----:B0-----:R-:W-:-:S05]  /*0040*/  IMAD R9, R9, UR4, R0 ;  /* 0x0000000409097c24 */ /* 0x001fca000f8e0200 */
[----:B------:R-:W-:-:S13]  /*0050*/  ISETP.NE.AND P0, PT, R9, RZ, PT ;  /* 0x000000ff0900720c */ /* 0x000fda0003f05270 */
[----:B------:R-:W-:Y:S05]  /*0060*/  @!P0 EXIT ;  /* 0x000000000000894d */ /* 0x000fea0003800000 */
[----:B------:R-:W0:Y:S01]  /*0070*/  LDC R5, c[0x0][0x390] ;  /* 0x0000e400ff057b82 */ /* 0x000e220000000800 */
[----:B------:R-:W1:Y:S01]  /*0080*/  LDCU.64 UR6, c[0x0][0x388] ;  /* 0x00007100ff0677ac */ /* 0x000e620008000a00 */
[----:B------:R-:W2:Y:S06]  /*0090*/  LDCU.64 UR4, c[0x0][0x358] ;  /* 0x00006b00ff0477ac */ /* 0x000eac0008000a00 */
[----:B------:R-:W3:Y:S01]  /*00a0*/  LDC.64 R6, c[0x0][0x380] ;  /* 0x0000e000ff067b82 */ /* 0x000ee20000000a00 */
[----:B-1----:R-:W-:-:S04]  /*00b0*/  IADD3 R2, P0, PT, R9, UR6, RZ ;  /* 0x0000000609027c10 */ /* 0x002fc8000ff1e0ff */
[----:B------:R-:W-:Y:S01]  /*00c0*/  LEA.HI.X.SX32 R3, R9, UR7, 0x1, P0 ;  /* 0x0000000709037c11 */ /* 0x000fe200080f0eff */
[----:B0-----:R-:W-:-:S04]  /*00d0*/  IMAD.SHL.U32 R5, R5, 0x2, RZ ;  /* 0x0000000205057824 */ /* 0x001fc800078e00ff */
[----:B--2---:R-:W2:Y:S01]  /*00e0*/  LDG.E.U8 R0, desc[UR4][R2.64+-0x1] ;  /* 0xffffff0402007981 */ /* 0x004ea2000c1e1100 */
[----:B------:R-:W-:-:S03]  /*00f0*/  IADD3 R4, P0, PT, R5, R2, RZ ;  /* 0x0000000205047210 */ /* 0x000fc60007f1e0ff */
[----:B------:R-:W2:Y:S01]  /*0100*/  LDG.E.U8 R11, desc[UR4][R2.64] ;  /* 0x00000004020b7981 */ /* 0x000ea2000c1e1100 */
[----:B------:R-:W-:-:S03]  /*0110*/  LEA.HI.X.SX32 R5, R5, R3, 0x1, P0 ;  /* 0x0000000305057211 */ /* 0x000fc600000f0eff */
[----:B------:R-:W4:Y:S04]  /*0120*/  LDG.E.U8 R8, desc[UR4][R2.64+0x1] ;  /* 0x0000010402087981 */ /* 0x000f28000c1e1100 */
[----:B------:R-:W5:Y:S04]  /*0130*/  LDG.E.U8 R10, desc[UR4][R4.64+-0x1] ;  /* 0xffffff04040a7981 */ /* 0x000f68000c1e1100 */
[----:B------:R-:W5:Y:S04]  /*0140*/  LDG.E.U8 R13, desc[UR4][R4.64] ;  /* 0x00000004040d7981 */ /* 0x000f68000c1e1100 */
[----:B------:R-:W4:Y:S01]  /*0150*/  LDG.E.U8 R12, desc[UR4][R4.64+0x1] ;  /* 0x00000104040c7981 */ /* 0x000f22000c1e1100 */
[----:B---3--:R-:W-:-:S04]  /*0160*/  IMAD.WIDE R6, R9, 0x4, R6 ;  /* 0x0000000409067825 */ /* 0x008fc800078e0206 */
[----:B--2---:R-:W-:Y:S02]  /*0170*/  IMAD R11, R11, 0x2, R0 ;  /* 0x000000020b0b7824 */ /* 0x004fe400078e0200 */
[----:B-----5:R-:W-:-:S04]  /*0180*/  IMAD R13, R13, 0x2, R10 ;  /* 0x000000020d0d7824 */ /* 0x020fc800078e020a */
[----:B----4-:R-:W-:-:S05]  /*0190*/  IMAD.IADD R12, R12, 0x1, R13 ;  /* 0x000000010c0c7824 */ /* 0x010fca00078e020d */
[----:B------:R-:W-:-:S05]  /*01a0*/  IADD3 R11, PT, PT, -R12, R11, R8 ;  /* 0x0000000b0c0b7210 */ /* 0x000fca0007ffe108 */
[----:B------:R-:W-:Y:S01]  /*01b0*/  STG.E desc[UR4][R6.64], R11 ;  /* 0x0000000b06007986 */ /* 0x000fe2000c101904 */
[----:B------:R-:W-:Y:S05]  /*01c0*/  EXIT ;  /* 0x000000000000794d */ /* 0x000fea0003800000 */
.L_x_7:
        /* <DEDUP_REMOVED lines=11> */
.L_x_12:


//--------------------- .nv.shared.reserved.0     --------------------------
	.section	.nv.shared.reserved.0,"aw",@nobits
	.weak		__nv_reservedSMEM_offset_0_alias
	.size		__nv_reservedSMEM_offset_0_alias, 0, 64
	.other		__nv_reservedSMEM_offset_0_alias,@"STO_CUDA_RESERVED_SHARED STV_DEFAULT"
__nv_reservedSMEM_offset_0_alias:
	.zero		0
	.zero		64


//--------------------- .nv.constant0._Z21cudaNormalizeGradientPh --------------------------
	.section	.nv.constant0._Z21cudaNormalizeGradientPh,"a",@progbits
	.sectionflags	@""
	.align	4
.nv.constant0._Z21cudaNormalizeGradientPh:
	.zero		904


//--------------------- .nv.constant0._Z25cudaComputeGradientLengthPhPiS0_ --------------------------
	.section	.nv.constant0._Z25cudaComputeGradientLengthPhPiS0_,"a",@progbits
	.sectionflags	@""
	.align	4
.nv.constant0._Z25cudaComputeGradientLengthPhPiS0_:
	.zero		920


//--------------------- .nv.constant0._Z20cudaComputeYGradientPiPhii --------------------------
	.section	.nv.constant0._Z20cudaComputeYGradientPiPhii,"a",@progbits
	.sectionflags	@""
	.align	4
.nv.constant0._Z20cudaComputeYGradientPiPhii:
	.zero		920


//--------------------- .nv.constant0._Z20cudaComputeXGradientPiPhii --------------------------
	.section	.nv.constant0._Z20cudaComputeXGradientPiPhii,"a",@progbits
	.sectionflags	@""
	.align	4
.nv.constant0._Z20cudaComputeXGradientPiPhii:
	.zero		920


//--------------------- SYMBOLS --------------------------

	.type		.nv.reservedSmem.offset0,@object
	.size		.nv.reservedSmem.offset0,0x4
